//
// Generated by NVIDIA NVVM Compiler
//
// Compiler Build ID: CL-36424714
// Cuda compilation tools, release 13.0, V13.0.88
// Based on NVVM 20.0.0
//

.version 9.0
.target sm_100
.address_size 64

	// .globl	_Z6blocksPKfPfi

.visible .entry _Z6blocksPKfPfi(
	.param .u64 .ptr .align 1 _Z6blocksPKfPfi_param_0,
	.param .u64 .ptr .align 1 _Z6blocksPKfPfi_param_1,
	.param .u32 _Z6blocksPKfPfi_param_2
)
{
	.reg .pred 	%p<2>;
	.reg .b32 	%r<6>;
	.reg .b32 	%f<3>;
	.reg .b64 	%rd<8>;

	ld.param.u64 	%rd1, [_Z6blocksPKfPfi_param_0];
	ld.param.u64 	%rd2, [_Z6blocksPKfPfi_param_1];
	ld.param.u32 	%r2, [_Z6blocksPKfPfi_param_2];
	mov.u32 	%r3, %tid.x;
	mov.u32 	%r4, %ctaid.x;
	mov.u32 	%r5, %ntid.x;
	mad.lo.s32 	%r1, %r4, %r5, %r3;
	setp.ge.s32 	%p1, %r1, %r2;
	@%p1 bra 	$L__BB0_2;
	cvta.to.global.u64 	%rd3, %rd1;
	cvta.to.global.u64 	%rd4, %rd2;
	mul.wide.s32 	%rd5, %r1, 4;
	add.s64 	%rd6, %rd3, %rd5;
	ld.global.f32 	%f1, [%rd6];
	add.f32 	%f2, %f1, 0f41200000;
	add.s64 	%rd7, %rd4, %rd5;
	st.global.f32 	[%rd7], %f2;
$L__BB0_2:
	ret;

}


// ===== COMPILED SASS (sm_100) =====

	.target	sm_100

	.elftype	@"ET_EXEC"


//--------------------- .note.nv.tkinfo           --------------------------
	.section	.note.nv.tkinfo,"",@"SHT_NOTE"
	.sectionflags	@"SHF_NOTE_NV_TKINFO"
	.tkinfo
        /*0018*/ 	.word	0x00000002
        /*0030*/ 	.string	""
        /*0030*/ 	.string	"ptxas"
        /*0030*/ 	.string	"Cuda compilation tools, release 13.0, V13.0.88"
        /*0030*/ 	.string	"Build cuda_13.0.r13.0/compiler.36424714_0"
        /*0030*/ 	.string	"-arch sm_100 -m 64 "



//--------------------- .note.nv.cuinfo           --------------------------
	.section	.note.nv.cuinfo,"",@"SHT_NOTE"
	.sectionflags	@"SHF_NOTE_NV_CUINFO"
        /*0018*/ 	.short	0x0002
        /*001a*/ 	.short	0x0064
        /*001c*/ 	.short	0x0082
	.zero		2


//--------------------- .nv.info                  --------------------------
	.section	.nv.info,"",@"SHT_CUDA_INFO"
	.align	4


	//----- nvinfo : EIATTR_REGCOUNT
	.align		4
        /*0000*/ 	.byte	0x04, 0x2f
        /*0002*/ 	.short	(.L_1 - .L_0)
	.align		4
.L_0:
        /*0004*/ 	.word	index@(_Z6blocksPKfPfi)
        /*0008*/ 	.word	0x0000000a


	//----- nvinfo : EIATTR_FRAME_SIZE
	.align		4
.L_1:
        /*000c*/ 	.byte	0x04, 0x11
        /*000e*/ 	.short	(.L_3 - .L_2)
	.align		4
.L_2:
        /*0010*/ 	.word	index@(_Z6blocksPKfPfi)
        /*0014*/ 	.word	0x00000000


	//----- nvinfo : EIATTR_MIN_STACK_SIZE
	.align		4
.L_3:
        /*0018*/ 	.byte	0x04, 0x12
        /*001a*/ 	.short	(.L_5 - .L_4)
	.align		4
.L_4:
        /*001c*/ 	.word	index@(_Z6blocksPKfPfi)
        /*0020*/ 	.word	0x00000000
.L_5:


//--------------------- .nv.compat                --------------------------
	.section	.nv.compat,"",@"SHT_CUDA_COMPAT_INFO"
	.align	4
        /*0000*/ 	.byte	0x02, 0x09, 0x00, 0x00, 0x02, 0x02, 0x01, 0x00, 0x02, 0x05, 0x05, 0x00, 0x03, 0x07, 0x01, 0x01
        /*0010*/ 	.byte	0x02, 0x03, 0x00, 0x00, 0x02, 0x06, 0x01, 0x00, 0x04, 0x0b, 0x08, 0x00, 0x09, 0x00, 0x00, 0x00
        /*0020*/ 	.byte	0x00, 0x00, 0x00, 0x00


//--------------------- .nv.info._Z6blocksPKfPfi  --------------------------
	.section	.nv.info._Z6blocksPKfPfi,"",@"SHT_CUDA_INFO"
	.sectionflags	@""
	.align	4


	//----- nvinfo : EIATTR_CUDA_API_VERSION
	.align		4
        /*0000*/ 	.byte	0x04, 0x37
        /*0002*/ 	.short	(.L_7 - .L_6)
.L_6:
        /*0004*/ 	.word	0x00000082


	//----- nvinfo : EIATTR_KPARAM_INFO
	.align		4
.L_7:
        /*0008*/ 	.byte	0x04, 0x17
        /*000a*/ 	.short	(.L_9 - .L_8)
.L_8:
        /*000c*/ 	.word	0x00000000
        /*0010*/ 	.short	0x0002
        /*0012*/ 	.short	0x0010
        /*0014*/ 	.byte	0x00, 0xf0, 0x11, 0x00


	//----- nvinfo : EIATTR_KPARAM_INFO
	.align		4
.L_9:
        /*0018*/ 	.byte	0x04, 0x17
        /*001a*/ 	.short	(.L_11 - .L_10)
.L_10:
        /*001c*/ 	.word	0x00000000
        /*0020*/ 	.short	0x0001
        /*0022*/ 	.short	0x0008
        /*0024*/ 	.byte	0x00, 0xf5, 0x21, 0x00


	//----- nvinfo : EIATTR_KPARAM_INFO
	.align		4
.L_11:
        /*0028*/ 	.byte	0x04, 0x17
        /*002a*/ 	.short	(.L_13 - .L_12)
.L_12:
        /*002c*/ 	.word	0x00000000
        /*0030*/ 	.short	0x0000
        /*0032*/ 	.short	0x0000
        /*0034*/ 	.byte	0x00, 0xf5, 0x21, 0x00


	//----- nvinfo : EIATTR_SPARSE_MMA_MASK
	.align		4
.L_13:
        /*0038*/ 	.byte	0x03, 0x50
        /*003a*/ 	.short	0x0000


	//----- nvinfo : EIATTR_MAXREG_COUNT
	.align		4
        /*003c*/ 	.byte	0x03, 0x1b
        /*003e*/ 	.short	0x00ff


	//----- nvinfo : EIATTR_MERCURY_ISA_VERSION
	.align		4
        /*0040*/ 	.byte	0x03, 0x5f
        /*0042*/ 	.short	0x0101


	//----- nvinfo : EIATTR_VRC_CTA_INIT_COUNT
	.align		4
        /*0044*/ 	.byte	0x02, 0x4a
	.zero		1
	.zero		1


	//----- nvinfo : EIATTR_EXIT_INSTR_OFFSETS
	.align		4
        /*0048*/ 	.byte	0x04, 0x1c
        /*004a*/ 	.short	(.L_15 - .L_14)


	//   ....[0]....
.L_14:
        /*004c*/ 	.word	0x00000070


	//   ....[1]....
        /*0050*/ 	.word	0x00000100


	//----- nvinfo : EIATTR_CBANK_PARAM_SIZE
	.align		4
.L_15:
        /*0054*/ 	.byte	0x03, 0x19
        /*0056*/ 	.short	0x0014


	//----- nvinfo : EIATTR_PARAM_CBANK
	.align		4
        /*0058*/ 	.byte	0x04, 0x0a
        /*005a*/ 	.short	(.L_17 - .L_16)
	.align		4
.L_16:
        /*005c*/ 	.word	index@(.nv.constant0._Z6blocksPKfPfi)
        /*0060*/ 	.short	0x0380
        /*0062*/ 	.short	0x0014


	//----- nvinfo : EIATTR_SW_WAR
	.align		4
.L_17:
        /*0064*/ 	.byte	0x04, 0x36
        /*0066*/ 	.short	(.L_19 - .L_18)
.L_18:
        /*0068*/ 	.word	0x00000008
.L_19:


//--------------------- .nv.callgraph             --------------------------
	.section	.nv.callgraph,"",@"SHT_CUDA_CALLGRAPH"
	.align	4
	.sectionentsize	8
	.align		4
        /*0000*/ 	.word	0x00000000
	.align		4
        /*0004*/ 	.word	0xffffffff
	.align		4
        /*0008*/ 	.word	0x00000000
	.align		4
        /*000c*/ 	.word	0xfffffffe
	.align		4
        /*0010*/ 	.word	0x00000000
	.align		4
        /*0014*/ 	.word	0xfffffffd
	.align		4
        /*0018*/ 	.word	0x00000000
	.align		4
        /*001c*/ 	.word	0xfffffffc


//--------------------- .text._Z6blocksPKfPfi     --------------------------
	.section	.text._Z6blocksPKfPfi,"ax",@progbits
	.align	128
        .global         _Z6blocksPKfPfi
        .type           _Z6blocksPKfPfi,@function
        .size           _Z6blocksPKfPfi,(.L_x_1 - _Z6blocksPKfPfi)
        .other          _Z6blocksPKfPfi,@"STO_CUDA_ENTRY STV_DEFAULT"
_Z6blocksPKfPfi:
.text._Z6blocksPKfPfi:
[----:B------:R-:W-:Y:S01]  /*0000*/  LDC R1, c[0x0][0x37c] ;  /* 0x0000df00ff017b82 */ /* 0x000fe20000000800 */
[----:B------:R-:W0:Y:S07]  /*0010*/  S2R R7, SR_TID.X ;  /* 0x0000000000077919 */ /* 0x000e2e0000002100 */
[----:B------:R-:W0:Y:S01]  /*0020*/  S2UR UR4, SR_CTAID.X ;  /* 0x00000000000479c3 */ /* 0x000e220000002500 */
[----:B------:R-:W1:Y:S07]  /*0030*/  LDCU UR5, c[0x0][0x390] ;  /* 0x00007200ff0577ac */ /* 0x000e6e0008000800 */
[----:B------:R-:W0:Y:S02]  /*0040*/  LDC R0, c[0x0][0x360] ;  /* 0x0000d800ff007b82 */ /* 0x000e240000000800 */
[----:B0-----:R-:W-:-:S05]  /*0050*/  IMAD R7, R0, UR4, R7 ;  /* 0x0000000400077c24 */ /* 0x001fca000f8e0207 */
[----:B-1----:R-:W-:-:S13]  /*0060*/  ISETP.GE.AND P0, PT, R7, UR5, PT ;  /* 0x0000000507007c0c */ /* 0x002fda000bf06270 */
[----:B------:R-:W-:Y:S05]  /*0070*/  @P0 EXIT ;  /* 0x000000000000094d */ /* 0x000fea0003800000 */
[----:B------:R-:W0:Y:S01]  /*0080*/  LDC.64 R2, c[0x0][0x380] ;  /* 0x0000e000ff027b82 */ /* 0x000e220000000a00 */
[----:B------:R-:W1:Y:S07]  /*0090*/  LDCU.64 UR4, c[0x0][0x358] ;  /* 0x00006b00ff0477ac */ /* 0x000e6e0008000a00 */
[----:B------:R-:W2:Y:S01]  /*00a0*/  LDC.64 R4, c[0x0][0x388] ;  /* 0x0000e200ff047b82 */ /* 0x000ea20000000a00 */
[----:B0-----:R-:W-:-:S06]  /*00b0*/  IMAD.WIDE R2, R7, 0x4, R2 ;  /* 0x0000000407027825 */ /* 0x001fcc00078e0202 */
[----:B-1----:R-:W3:Y:S01]  /*00c0*/  LDG.E R2, desc[UR4][R2.64] ;  /* 0x0000000402027981 */ /* 0x002ee2000c1e1900 */
[----:B--2---:R-:W-:-:S04]  /*00d0*/  IMAD.WIDE R4, R7, 0x4, R4 ;  /* 0x0000000407047825 */ /* 0x004fc800078e0204 */
[----:B---3--:R-:W-:-:S05]  /*00e0*/  FADD R7, R2, 10 ;  /* 0x4120000002077421 */ /* 0x008fca0000000000 */
[----:B------:R-:W-:Y:S01]  /*00f0*/  STG.E desc[UR4][R4.64], R7 ;  /* 0x0000000704007986 */ /* 0x000fe2000c101904 */
[----:B------:R-:W-:Y:S05]  /*0100*/  EXIT ;  /* 0x000000000000794d */ /* 0x000fea0003800000 */
.L_x_0:
[----:B------:R-:W-:-:S00]  /*0110*/  BRA `(.L_x_0) ;  /* 0xfffffffc00fc7947 */ /* 0x000fc0000383ffff */
[----:B------:R-:W-:-:S00]  /*0120*/  NOP ;  /* 0x0000000000007918 */ /* 0x000fc00000000000 */
        /* <DEDUP_REMOVED lines=13> */
.L_x_1:


//--------------------- .nv.shared.reserved.0     --------------------------
	.section	.nv.shared.reserved.0,"aw",@nobits
	.weak		__nv_reservedSMEM_offset_0_alias
	.size		__nv_reservedSMEM_offset_0_alias, 0, 64
	.other		__nv_reservedSMEM_offset_0_alias,@"STO_CUDA_RESERVED_SHARED STV_DEFAULT"
__nv_reservedSMEM_offset_0_alias:
	.zero		0
	.zero		64


//--------------------- .nv.constant0._Z6blocksPKfPfi --------------------------
	.section	.nv.constant0._Z6blocksPKfPfi,"a",@progbits
	.sectionflags	@""
	.align	4
.nv.constant0._Z6blocksPKfPfi:
	.zero		916


//--------------------- SYMBOLS --------------------------

	.type		.nv.reservedSmem.offset0,@object
	.size		.nv.reservedSmem.offset0,0x4
